//
// Generated by NVIDIA NVVM Compiler
//
// Compiler Build ID: CL-36424714
// Cuda compilation tools, release 13.0, V13.0.88
// Based on NVVM 20.0.0
//

.version 9.0
.target sm_100
.address_size 64

	// .globl	_Z16transposedMatrixiPiS_

.visible .entry _Z16transposedMatrixiPiS_(
	.param .u32 _Z16transposedMatrixiPiS__param_0,
	.param .u64 .ptr .align 1 _Z16transposedMatrixiPiS__param_1,
	.param .u64 .ptr .align 1 _Z16transposedMatrixiPiS__param_2
)
{
	.reg .pred 	%p<10>;
	.reg .b32 	%r<77>;
	.reg .b64 	%rd<49>;

	ld.param.u32 	%r31, [_Z16transposedMatrixiPiS__param_0];
	ld.param.u64 	%rd3, [_Z16transposedMatrixiPiS__param_1];
	ld.param.u64 	%rd4, [_Z16transposedMatrixiPiS__param_2];
	cvta.to.global.u64 	%rd1, %rd4;
	cvta.to.global.u64 	%rd2, %rd3;
	mov.u32 	%r1, %ctaid.x;
	mov.u32 	%r2, %tid.x;
	mad.lo.s32 	%r3, %r31, %r1, %r2;
	setp.lt.s32 	%p1, %r31, 1;
	@%p1 bra 	$L__BB0_13;
	mul.lo.s32 	%r4, %r3, %r31;
	add.s32 	%r33, %r31, -1;
	and.b32  	%r5, %r31, 15;
	setp.lt.u32 	%p2, %r33, 15;
	mov.b32 	%r72, 0;
	@%p2 bra 	$L__BB0_4;
	and.b32  	%r72, %r31, 2147483632;
	neg.s32 	%r70, %r72;
	shl.b32 	%r8, %r31, 4;
	mul.wide.u32 	%rd9, %r31, 4;
	mov.u32 	%r68, %r3;
	mov.u32 	%r69, %r4;
$L__BB0_3:
	.pragma "nounroll";
	mul.wide.s32 	%rd5, %r68, 4;
	add.s64 	%rd6, %rd2, %rd5;
	ld.global.u32 	%r34, [%rd6];
	mul.wide.s32 	%rd7, %r69, 4;
	add.s64 	%rd8, %rd1, %rd7;
	st.global.u32 	[%rd8], %r34;
	add.s64 	%rd10, %rd6, %rd9;
	ld.global.u32 	%r35, [%rd10];
	st.global.u32 	[%rd8+4], %r35;
	add.s64 	%rd11, %rd10, %rd9;
	ld.global.u32 	%r36, [%rd11];
	st.global.u32 	[%rd8+8], %r36;
	add.s64 	%rd12, %rd11, %rd9;
	ld.global.u32 	%r37, [%rd12];
	st.global.u32 	[%rd8+12], %r37;
	add.s64 	%rd13, %rd12, %rd9;
	ld.global.u32 	%r38, [%rd13];
	st.global.u32 	[%rd8+16], %r38;
	add.s64 	%rd14, %rd13, %rd9;
	ld.global.u32 	%r39, [%rd14];
	st.global.u32 	[%rd8+20], %r39;
	add.s64 	%rd15, %rd14, %rd9;
	ld.global.u32 	%r40, [%rd15];
	st.global.u32 	[%rd8+24], %r40;
	add.s64 	%rd16, %rd15, %rd9;
	ld.global.u32 	%r41, [%rd16];
	st.global.u32 	[%rd8+28], %r41;
	add.s64 	%rd17, %rd16, %rd9;
	ld.global.u32 	%r42, [%rd17];
	st.global.u32 	[%rd8+32], %r42;
	add.s64 	%rd18, %rd17, %rd9;
	ld.global.u32 	%r43, [%rd18];
	st.global.u32 	[%rd8+36], %r43;
	add.s64 	%rd19, %rd18, %rd9;
	ld.global.u32 	%r44, [%rd19];
	st.global.u32 	[%rd8+40], %r44;
	add.s64 	%rd20, %rd19, %rd9;
	ld.global.u32 	%r45, [%rd20];
	st.global.u32 	[%rd8+44], %r45;
	add.s64 	%rd21, %rd20, %rd9;
	ld.global.u32 	%r46, [%rd21];
	st.global.u32 	[%rd8+48], %r46;
	add.s64 	%rd22, %rd21, %rd9;
	ld.global.u32 	%r47, [%rd22];
	st.global.u32 	[%rd8+52], %r47;
	add.s64 	%rd23, %rd22, %rd9;
	ld.global.u32 	%r48, [%rd23];
	st.global.u32 	[%rd8+56], %r48;
	add.s64 	%rd24, %rd23, %rd9;
	ld.global.u32 	%r49, [%rd24];
	st.global.u32 	[%rd8+60], %r49;
	add.s32 	%r70, %r70, 16;
	add.s32 	%r69, %r69, 16;
	add.s32 	%r68, %r68, %r8;
	setp.ne.s32 	%p3, %r70, 0;
	@%p3 bra 	$L__BB0_3;
$L__BB0_4:
	setp.eq.s32 	%p4, %r5, 0;
	@%p4 bra 	$L__BB0_13;
	and.b32  	%r16, %r31, 7;
	setp.lt.u32 	%p5, %r5, 8;
	@%p5 bra 	$L__BB0_7;
	mad.lo.s32 	%r50, %r72, %r31, %r3;
	mul.wide.s32 	%rd25, %r50, 4;
	add.s64 	%rd26, %rd2, %rd25;
	ld.global.u32 	%r51, [%rd26];
	add.s32 	%r52, %r72, %r4;
	mul.wide.s32 	%rd27, %r52, 4;
	add.s64 	%rd28, %rd1, %rd27;
	st.global.u32 	[%rd28], %r51;
	mul.wide.u32 	%rd29, %r31, 4;
	add.s64 	%rd30, %rd26, %rd29;
	ld.global.u32 	%r53, [%rd30];
	st.global.u32 	[%rd28+4], %r53;
	add.s64 	%rd31, %rd30, %rd29;
	ld.global.u32 	%r54, [%rd31];
	st.global.u32 	[%rd28+8], %r54;
	add.s64 	%rd32, %rd31, %rd29;
	ld.global.u32 	%r55, [%rd32];
	st.global.u32 	[%rd28+12], %r55;
	add.s64 	%rd33, %rd32, %rd29;
	ld.global.u32 	%r56, [%rd33];
	st.global.u32 	[%rd28+16], %r56;
	add.s64 	%rd34, %rd33, %rd29;
	ld.global.u32 	%r57, [%rd34];
	st.global.u32 	[%rd28+20], %r57;
	add.s64 	%rd35, %rd34, %rd29;
	ld.global.u32 	%r58, [%rd35];
	st.global.u32 	[%rd28+24], %r58;
	add.s64 	%rd36, %rd35, %rd29;
	ld.global.u32 	%r59, [%rd36];
	st.global.u32 	[%rd28+28], %r59;
	add.s32 	%r72, %r72, 8;
$L__BB0_7:
	setp.eq.s32 	%p6, %r16, 0;
	@%p6 bra 	$L__BB0_13;
	and.b32  	%r19, %r31, 3;
	setp.lt.u32 	%p7, %r16, 4;
	@%p7 bra 	$L__BB0_10;
	mad.lo.s32 	%r60, %r72, %r31, %r3;
	mul.wide.s32 	%rd37, %r60, 4;
	add.s64 	%rd38, %rd2, %rd37;
	ld.global.u32 	%r61, [%rd38];
	add.s32 	%r62, %r72, %r4;
	mul.wide.s32 	%rd39, %r62, 4;
	add.s64 	%rd40, %rd1, %rd39;
	st.global.u32 	[%rd40], %r61;
	mul.wide.u32 	%rd41, %r31, 4;
	add.s64 	%rd42, %rd38, %rd41;
	ld.global.u32 	%r63, [%rd42];
	st.global.u32 	[%rd40+4], %r63;
	add.s64 	%rd43, %rd42, %rd41;
	ld.global.u32 	%r64, [%rd43];
	st.global.u32 	[%rd40+8], %r64;
	add.s64 	%rd44, %rd43, %rd41;
	ld.global.u32 	%r65, [%rd44];
	st.global.u32 	[%rd40+12], %r65;
	add.s32 	%r72, %r72, 4;
$L__BB0_10:
	setp.eq.s32 	%p8, %r19, 0;
	@%p8 bra 	$L__BB0_13;
	add.s32 	%r76, %r72, %r4;
	add.s32 	%r66, %r1, %r72;
	mad.lo.s32 	%r75, %r31, %r66, %r2;
	neg.s32 	%r74, %r19;
$L__BB0_12:
	.pragma "nounroll";
	mul.wide.s32 	%rd45, %r76, 4;
	add.s64 	%rd46, %rd1, %rd45;
	mul.wide.s32 	%rd47, %r75, 4;
	add.s64 	%rd48, %rd2, %rd47;
	ld.global.u32 	%r67, [%rd48];
	st.global.u32 	[%rd46], %r67;
	add.s32 	%r76, %r76, 1;
	add.s32 	%r75, %r75, %r31;
	add.s32 	%r74, %r74, 1;
	setp.ne.s32 	%p9, %r74, 0;
	@%p9 bra 	$L__BB0_12;
$L__BB0_13:
	ret;

}


// ===== COMPILED SASS (sm_100) =====

	.target	sm_100

	.elftype	@"ET_EXEC"


//--------------------- .note.nv.tkinfo           --------------------------
	.section	.note.nv.tkinfo,"",@"SHT_NOTE"
	.sectionflags	@"SHF_NOTE_NV_TKINFO"
	.tkinfo
        /*0018*/ 	.word	0x00000002
        /*0030*/ 	.string	""
        /*0030*/ 	.string	"ptxas"
        /*0030*/ 	.string	"Cuda compilation tools, release 13.0, V13.0.88"
        /*0030*/ 	.string	"Build cuda_13.0.r13.0/compiler.36424714_0"
        /*0030*/ 	.string	"-arch sm_100 -m 64 "



//--------------------- .note.nv.cuinfo           --------------------------
	.section	.note.nv.cuinfo,"",@"SHT_NOTE"
	.sectionflags	@"SHF_NOTE_NV_CUINFO"
        /*0018*/ 	.short	0x0002
        /*001a*/ 	.short	0x0064
        /*001c*/ 	.short	0x0082
	.zero		2


//--------------------- .nv.info                  --------------------------
	.section	.nv.info,"",@"SHT_CUDA_INFO"
	.align	4


	//----- nvinfo : EIATTR_REGCOUNT
	.align		4
        /*0000*/ 	.byte	0x04, 0x2f
        /*0002*/ 	.short	(.L_1 - .L_0)
	.align		4
.L_0:
        /*0004*/ 	.word	index@(_Z16transposedMatrixiPiS_)
        /*0008*/ 	.word	0x00000020


	//----- nvinfo : EIATTR_FRAME_SIZE
	.align		4
.L_1:
        /*000c*/ 	.byte	0x04, 0x11
        /*000e*/ 	.short	(.L_3 - .L_2)
	.align		4
.L_2:
        /*0010*/ 	.word	index@(_Z16transposedMatrixiPiS_)
        /*0014*/ 	.word	0x00000000


	//----- nvinfo : EIATTR_MIN_STACK_SIZE
	.align		4
.L_3:
        /*0018*/ 	.byte	0x04, 0x12
        /*001a*/ 	.short	(.L_5 - .L_4)
	.align		4
.L_4:
        /*001c*/ 	.word	index@(_Z16transposedMatrixiPiS_)
        /*0020*/ 	.word	0x00000000
.L_5:


//--------------------- .nv.compat                --------------------------
	.section	.nv.compat,"",@"SHT_CUDA_COMPAT_INFO"
	.align	4
        /*0000*/ 	.byte	0x02, 0x09, 0x00, 0x00, 0x02, 0x02, 0x01, 0x00, 0x02, 0x05, 0x05, 0x00, 0x03, 0x07, 0x01, 0x01
        /*0010*/ 	.byte	0x02, 0x03, 0x00, 0x00, 0x02, 0x06, 0x01, 0x00, 0x04, 0x0b, 0x08, 0x00, 0x09, 0x00, 0x00, 0x00
        /*0020*/ 	.byte	0x00, 0x00, 0x00, 0x00


//--------------------- .nv.info._Z16transposedMatrixiPiS_ --------------------------
	.section	.nv.info._Z16transposedMatrixiPiS_,"",@"SHT_CUDA_INFO"
	.sectionflags	@""
	.align	4


	//----- nvinfo : EIATTR_CUDA_API_VERSION
	.align		4
        /*0000*/ 	.byte	0x04, 0x37
        /*0002*/ 	.short	(.L_7 - .L_6)
.L_6:
        /*0004*/ 	.word	0x00000082


	//----- nvinfo : EIATTR_KPARAM_INFO
	.align		4
.L_7:
        /*0008*/ 	.byte	0x04, 0x17
        /*000a*/ 	.short	(.L_9 - .L_8)
.L_8:
        /*000c*/ 	.word	0x00000000
        /*0010*/ 	.short	0x0002
        /*0012*/ 	.short	0x0010
        /*0014*/ 	.byte	0x00, 0xf5, 0x21, 0x00


	//----- nvinfo : EIATTR_KPARAM_INFO
	.align		4
.L_9:
        /*0018*/ 	.byte	0x04, 0x17
        /*001a*/ 	.short	(.L_11 - .L_10)
.L_10:
        /*001c*/ 	.word	0x00000000
        /*0020*/ 	.short	0x0001
        /*0022*/ 	.short	0x0008
        /*0024*/ 	.byte	0x00, 0xf5, 0x21, 0x00


	//----- nvinfo : EIATTR_KPARAM_INFO
	.align		4
.L_11:
        /*0028*/ 	.byte	0x04, 0x17
        /*002a*/ 	.short	(.L_13 - .L_12)
.L_12:
        /*002c*/ 	.word	0x00000000
        /*0030*/ 	.short	0x0000
        /*0032*/ 	.short	0x0000
        /*0034*/ 	.byte	0x00, 0xf0, 0x11, 0x00


	//----- nvinfo : EIATTR_SPARSE_MMA_MASK
	.align		4
.L_13:
        /*0038*/ 	.byte	0x03, 0x50
        /*003a*/ 	.short	0x0000


	//----- nvinfo : EIATTR_MAXREG_COUNT
	.align		4
        /*003c*/ 	.byte	0x03, 0x1b
        /*003e*/ 	.short	0x00ff


	//----- nvinfo : EIATTR_MERCURY_ISA_VERSION
	.align		4
        /*0040*/ 	.byte	0x03, 0x5f
        /*0042*/ 	.short	0x0101


	//----- nvinfo : EIATTR_VRC_CTA_INIT_COUNT
	.align		4
        /*0044*/ 	.byte	0x02, 0x4a
	.zero		1
	.zero		1


	//----- nvinfo : EIATTR_EXIT_INSTR_OFFSETS
	.align		4
        /*0048*/ 	.byte	0x04, 0x1c
        /*004a*/ 	.short	(.L_15 - .L_14)


	//   ....[0]....
.L_14:
        /*004c*/ 	.word	0x00000030


	//   ....[1]....
        /*0050*/ 	.word	0x000004b0


	//   ....[2]....
        /*0054*/ 	.word	0x000006e0


	//   ....[3]....
        /*0058*/ 	.word	0x00000850


	//   ....[4]....
        /*005c*/ 	.word	0x00000950


	//----- nvinfo : EIATTR_CBANK_PARAM_SIZE
	.align		4
.L_15:
        /*0060*/ 	.byte	0x03, 0x19
        /*0062*/ 	.short	0x0018


	//----- nvinfo : EIATTR_PARAM_CBANK
	.align		4
        /*0064*/ 	.byte	0x04, 0x0a
        /*0066*/ 	.short	(.L_17 - .L_16)
	.align		4
.L_16:
        /*0068*/ 	.word	index@(.nv.constant0._Z16transposedMatrixiPiS_)
        /*006c*/ 	.short	0x0380
        /*006e*/ 	.short	0x0018


	//----- nvinfo : EIATTR_SW_WAR
	.align		4
.L_17:
        /*0070*/ 	.byte	0x04, 0x36
        /*0072*/ 	.short	(.L_19 - .L_18)
.L_18:
        /*0074*/ 	.word	0x00000008
.L_19:


//--------------------- .nv.callgraph             --------------------------
	.section	.nv.callgraph,"",@"SHT_CUDA_CALLGRAPH"
	.align	4
	.sectionentsize	8
	.align		4
        /*0000*/ 	.word	0x00000000
	.align		4
        /*0004*/ 	.word	0xffffffff
	.align		4
        /*0008*/ 	.word	0x00000000
	.align		4
        /*000c*/ 	.word	0xfffffffe
	.align		4
        /*0010*/ 	.word	0x00000000
	.align		4
        /*0014*/ 	.word	0xfffffffd
	.align		4
        /*0018*/ 	.word	0x00000000
	.align		4
        /*001c*/ 	.word	0xfffffffc


//--------------------- .text._Z16transposedMatrixiPiS_ --------------------------
	.section	.text._Z16transposedMatrixiPiS_,"ax",@progbits
	.align	128
        .global         _Z16transposedMatrixiPiS_
        .type           _Z16transposedMatrixiPiS_,@function
        .size           _Z16transposedMatrixiPiS_,(.L_x_6 - _Z16transposedMatrixiPiS_)
        .other          _Z16transposedMatrixiPiS_,@"STO_CUDA_ENTRY STV_DEFAULT"
_Z16transposedMatrixiPiS_:
.text._Z16transposedMatrixiPiS_:
[----:B------:R-:W-:Y:S08]  /*0000*/  LDC R1, c[0x0][0x37c] ;  /* 0x0000df00ff017b82 */ /* 0x000ff00000000800 */
[----:B------:R-:W0:Y:S02]  /*0010*/  LDC R0, c[0x0][0x380] ;  /* 0x0000e000ff007b82 */ /* 0x000e240000000800 */
[----:B0-----:R-:W-:-:S13]  /*0020*/  ISETP.GE.AND P0, PT, R0, 0x1, PT ;  /* 0x000000010000780c */ /* 0x001fda0003f06270 */
[----:B------:R-:W-:Y:S05]  /*0030*/  @!P0 EXIT ;  /* 0x000000000000894d */ /* 0x000fea0003800000 */
[----:B------:R-:W0:Y:S01]  /*0040*/  S2R R5, SR_TID.X ;  /* 0x0000000000057919 */ /* 0x000e220000002100 */
[----:B------:R-:W0:Y:S01]  /*0050*/  S2UR UR4, SR_CTAID.X ;  /* 0x00000000000479c3 */ /* 0x000e220000002500 */
[C---:B------:R-:W-:Y:S01]  /*0060*/  IADD3 R2, PT, PT, R0.reuse, -0x1, RZ ;  /* 0xffffffff00027810 */ /* 0x040fe20007ffe0ff */
[----:B------:R-:W1:Y:S01]  /*0070*/  LDCU.64 UR6, c[0x0][0x358] ;  /* 0x00006b00ff0677ac */ /* 0x000e620008000a00 */
[----:B------:R-:W-:Y:S01]  /*0080*/  LOP3.LUT R10, R0, 0xf, RZ, 0xc0, !PT ;  /* 0x0000000f000a7812 */ /* 0x000fe200078ec0ff */
[----:B------:R-:W-:Y:S01]  /*0090*/  HFMA2 R4, -RZ, RZ, 0, 0 ;  /* 0x00000000ff047431 */ /* 0x000fe200000001ff */
[----:B------:R-:W-:Y:S02]  /*00a0*/  ISETP.GE.U32.AND P1, PT, R2, 0xf, PT ;  /* 0x0000000f0200780c */ /* 0x000fe40003f26070 */
[----:B------:R-:W-:Y:S01]  /*00b0*/  ISETP.NE.AND P0, PT, R10, RZ, PT ;  /* 0x000000ff0a00720c */ /* 0x000fe20003f05270 */
[----:B0-----:R-:W-:-:S04]  /*00c0*/  IMAD R7, R0, UR4, R5 ;  /* 0x0000000400077c24 */ /* 0x001fc8000f8e0205 */
[----:B------:R-:W-:-:S06]  /*00d0*/  IMAD R9, R7, R0, RZ ;  /* 0x0000000007097224 */ /* 0x000fcc00078e02ff */
[----:B-1----:R-:W-:Y:S05]  /*00e0*/  @!P1 BRA `(.L_x_0) ;  /* 0x0000000000f09947 */ /* 0x002fea0003800000 */
[----:B------:R-:W-:Y:S02]  /*00f0*/  LOP3.LUT R4, R0, 0x7ffffff0, RZ, 0xc0, !PT ;  /* 0x7ffffff000047812 */ /* 0x000fe400078ec0ff */
[----:B------:R-:W-:Y:S02]  /*0100*/  MOV R11, R7 ;  /* 0x00000007000b7202 */ /* 0x000fe40000000f00 */
[----:B------:R-:W-:Y:S02]  /*0110*/  MOV R6, R9 ;  /* 0x0000000900067202 */ /* 0x000fe40000000f00 */
[----:B------:R-:W-:-:S07]  /*0120*/  IADD3 R8, PT, PT, -R4, RZ, RZ ;  /* 0x000000ff04087210 */ /* 0x000fce0007ffe1ff */
.L_x_1:
[----:B------:R-:W0:Y:S08]  /*0130*/  LDC.64 R12, c[0x0][0x388] ;  /* 0x0000e200ff0c7b82 */ /* 0x000e300000000a00 */
[----:B----4-:R-:W1:Y:S01]  /*0140*/  LDC.64 R2, c[0x0][0x390] ;  /* 0x0000e400ff027b82 */ /* 0x010e620000000a00 */
[----:B0-----:R-:W-:-:S05]  /*0150*/  IMAD.WIDE R12, R11, 0x4, R12 ;  /* 0x000000040b0c7825 */ /* 0x001fca00078e020c */
[----:B------:R-:W2:Y:S01]  /*0160*/  LDG.E R21, desc[UR6][R12.64] ;  /* 0x000000060c157981 */ /* 0x000ea2000c1e1900 */
[----:B------:R-:W-:-:S04]  /*0170*/  IMAD.WIDE.U32 R14, R0, 0x4, R12 ;  /* 0x00000004000e7825 */ /* 0x000fc800078e000c */
[----:B-1----:R-:W-:-:S05]  /*0180*/  IMAD.WIDE R2, R6, 0x4, R2 ;  /* 0x0000000406027825 */ /* 0x002fca00078e0202 */
[----:B--2---:R0:W-:Y:S04]  /*0190*/  STG.E desc[UR6][R2.64], R21 ;  /* 0x0000001502007986 */ /* 0x0041e8000c101906 */
[----:B------:R-:W2:Y:S01]  /*01a0*/  LDG.E R23, desc[UR6][R14.64] ;  /* 0x000000060e177981 */ /* 0x000ea2000c1e1900 */
[----:B------:R-:W-:-:S03]  /*01b0*/  IMAD.WIDE.U32 R16, R0, 0x4, R14 ;  /* 0x0000000400107825 */ /* 0x000fc600078e000e */
[----:B--2---:R1:W-:Y:S04]  /*01c0*/  STG.E desc[UR6][R2.64+0x4], R23 ;  /* 0x0000041702007986 */ /* 0x0043e8000c101906 */
[----:B------:R-:W2:Y:S01]  /*01d0*/  LDG.E R25, desc[UR6][R16.64] ;  /* 0x0000000610197981 */ /* 0x000ea2000c1e1900 */
[----:B------:R-:W-:-:S03]  /*01e0*/  IMAD.WIDE.U32 R18, R0, 0x4, R16 ;  /* 0x0000000400127825 */ /* 0x000fc600078e0010 */
[----:B--2---:R2:W-:Y:S04]  /*01f0*/  STG.E desc[UR6][R2.64+0x8], R25 ;  /* 0x0000081902007986 */ /* 0x0045e8000c101906 */
[----:B------:R-:W3:Y:S01]  /*0200*/  LDG.E R27, desc[UR6][R18.64] ;  /* 0x00000006121b7981 */ /* 0x000ee2000c1e1900 */
[----:B------:R-:W-:-:S03]  /*0210*/  IMAD.WIDE.U32 R12, R0, 0x4, R18 ;  /* 0x00000004000c7825 */ /* 0x000fc600078e0012 */
[----:B---3--:R3:W-:Y:S04]  /*0220*/  STG.E desc[UR6][R2.64+0xc], R27 ;  /* 0x00000c1b02007986 */ /* 0x0087e8000c101906 */
[----:B------:R-:W4:Y:S01]  /*0230*/  LDG.E R29, desc[UR6][R12.64] ;  /* 0x000000060c1d7981 */ /* 0x000f22000c1e1900 */
[----:B0-----:R-:W-:-:S03]  /*0240*/  IMAD.WIDE.U32 R20, R0, 0x4, R12 ;  /* 0x0000000400147825 */ /* 0x001fc600078e000c */
[----:B----4-:R0:W-:Y:S04]  /*0250*/  STG.E desc[UR6][R2.64+0x10], R29 ;  /* 0x0000101d02007986 */ /* 0x0101e8000c101906 */
[----:B------:R-:W4:Y:S01]  /*0260*/  LDG.E R22, desc[UR6][R20.64] ;  /* 0x0000000614167981 */ /* 0x000f22000c1e1900 */
[----:B------:R-:W-:-:S03]  /*0270*/  IMAD.WIDE.U32 R14, R0, 0x4, R20 ;  /* 0x00000004000e7825 */ /* 0x000fc600078e0014 */
[----:B----4-:R4:W-:Y:S04]  /*0280*/  STG.E desc[UR6][R2.64+0x14], R22 ;  /* 0x0000141602007986 */ /* 0x0109e8000c101906 */
[----:B-1----:R-:W5:Y:S01]  /*0290*/  LDG.E R23, desc[UR6][R14.64] ;  /* 0x000000060e177981 */ /* 0x002f62000c1e1900 */
[----:B------:R-:W-:-:S03]  /*02a0*/  IMAD.WIDE.U32 R16, R0, 0x4, R14 ;  /* 0x0000000400107825 */ /* 0x000fc600078e000e */
[----:B-----5:R1:W-:Y:S04]  /*02b0*/  STG.E desc[UR6][R2.64+0x18], R23 ;  /* 0x0000181702007986 */ /* 0x0203e8000c101906 */
[----:B--2---:R-:W2:Y:S01]  /*02c0*/  LDG.E R25, desc[UR6][R16.64] ;  /* 0x0000000610197981 */ /* 0x004ea2000c1e1900 */
[----:B------:R-:W-:-:S03]  /*02d0*/  IMAD.WIDE.U32 R18, R0, 0x4, R16 ;  /* 0x0000000400127825 */ /* 0x000fc600078e0010 */
[----:B--2---:R2:W-:Y:S04]  /*02e0*/  STG.E desc[UR6][R2.64+0x1c], R25 ;  /* 0x00001c1902007986 */ /* 0x0045e8000c101906 */
[----:B---3--:R-:W3:Y:S01]  /*02f0*/  LDG.E R27, desc[UR6][R18.64] ;  /* 0x00000006121b7981 */ /* 0x008ee2000c1e1900 */
[----:B------:R-:W-:-:S03]  /*0300*/  IMAD.WIDE.U32 R12, R0, 0x4, R18 ;  /* 0x00000004000c7825 */ /* 0x000fc600078e0012 */
[----:B---3--:R3:W-:Y:S04]  /*0310*/  STG.E desc[UR6][R2.64+0x20], R27 ;  /* 0x0000201b02007986 */ /* 0x0087e8000c101906 */
[----:B0-----:R-:W5:Y:S01]  /*0320*/  LDG.E R29, desc[UR6][R12.64] ;  /* 0x000000060c1d7981 */ /* 0x001f62000c1e1900 */
[----:B------:R-:W-:-:S03]  /*0330*/  IMAD.WIDE.U32 R20, R0, 0x4, R12 ;  /* 0x0000000400147825 */ /* 0x000fc600078e000c */
[----:B-----5:R0:W-:Y:S04]  /*0340*/  STG.E desc[UR6][R2.64+0x24], R29 ;  /* 0x0000241d02007986 */ /* 0x0201e8000c101906 */
[----:B----4-:R-:W4:Y:S01]  /*0350*/  LDG.E R22, desc[UR6][R20.64] ;  /* 0x0000000614167981 */ /* 0x010f22000c1e1900 */
        /* <DEDUP_REMOVED lines=8> */
[----:B---3--:R-:W2:Y:S01]  /*03e0*/  LDG.E R27, desc[UR6][R18.64] ;  /* 0x00000006121b7981 */ /* 0x008ea2000c1e1900 */
[----:B------:R-:W-:-:S03]  /*03f0*/  IMAD.WIDE.U32 R12, R0, 0x4, R18 ;  /* 0x00000004000c7825 */ /* 0x000fc600078e0012 */
[----:B--2---:R4:W-:Y:S04]  /*0400*/  STG.E desc[UR6][R2.64+0x34], R27 ;  /* 0x0000341b02007986 */ /* 0x0049e8000c101906 */
[----:B0-----:R-:W2:Y:S01]  /*0410*/  LDG.E R29, desc[UR6][R12.64] ;  /* 0x000000060c1d7981 */ /* 0x001ea2000c1e1900 */
[----:B------:R-:W-:Y:S01]  /*0420*/  IMAD.WIDE.U32 R20, R0, 0x4, R12 ;  /* 0x0000000400147825 */ /* 0x000fe200078e000c */
[----:B------:R-:W-:-:S04]  /*0430*/  IADD3 R8, PT, PT, R8, 0x10, RZ ;  /* 0x0000001008087810 */ /* 0x000fc80007ffe0ff */
[----:B------:R-:W-:Y:S01]  /*0440*/  ISETP.NE.AND P1, PT, R8, RZ, PT ;  /* 0x000000ff0800720c */ /* 0x000fe20003f25270 */
[----:B--2---:R4:W-:Y:S04]  /*0450*/  STG.E desc[UR6][R2.64+0x38], R29 ;  /* 0x0000381d02007986 */ /* 0x0049e8000c101906 */
[----:B------:R-:W2:Y:S01]  /*0460*/  LDG.E R21, desc[UR6][R20.64] ;  /* 0x0000000614157981 */ /* 0x000ea2000c1e1900 */
[----:B------:R-:W-:Y:S02]  /*0470*/  LEA R11, R0, R11, 0x4 ;  /* 0x0000000b000b7211 */ /* 0x000fe400078e20ff */
[----:B------:R-:W-:Y:S01]  /*0480*/  IADD3 R6, PT, PT, R6, 0x10, RZ ;  /* 0x0000001006067810 */ /* 0x000fe20007ffe0ff */
[----:B--2---:R4:W-:Y:S04]  /*0490*/  STG.E desc[UR6][R2.64+0x3c], R21 ;  /* 0x00003c1502007986 */ /* 0x0049e8000c101906 */
[----:B------:R-:W-:Y:S05]  /*04a0*/  @P1 BRA `(.L_x_1) ;  /* 0xfffffffc00201947 */ /* 0x000fea000383ffff */
.L_x_0:
[----:B------:R-:W-:Y:S05]  /*04b0*/  @!P0 EXIT ;  /* 0x000000000000894d */ /* 0x000fea0003800000 */
[----:B------:R-:W-:Y:S02]  /*04c0*/  ISETP.GE.U32.AND P0, PT, R10, 0x8, PT ;  /* 0x000000080a00780c */ /* 0x000fe40003f06070 */
[----:B------:R-:W-:-:S04]  /*04d0*/  LOP3.LUT R6, R0, 0x7, RZ, 0xc0, !PT ;  /* 0x0000000700067812 */ /* 0x000fc800078ec0ff */
[----:B------:R-:W-:-:S07]  /*04e0*/  ISETP.NE.AND P1, PT, R6, RZ, PT ;  /* 0x000000ff0600720c */ /* 0x000fce0003f25270 */
[----:B------:R-:W-:Y:S06]  /*04f0*/  @!P0 BRA `(.L_x_2) ;  /* 0x0000000000788947 */ /* 0x000fec0003800000 */
[----:B------:R-:W0:Y:S01]  /*0500*/  LDC.64 R10, c[0x0][0x388] ;  /* 0x0000e200ff0a7b82 */ /* 0x000e220000000a00 */
[----:B----4-:R-:W-:-:S04]  /*0510*/  IMAD R3, R4, R0, R7 ;  /* 0x0000000004037224 */ /* 0x010fc800078e0207 */
[----:B0-----:R-:W-:-:S03]  /*0520*/  IMAD.WIDE R10, R3, 0x4, R10 ;  /* 0x00000004030a7825 */ /* 0x001fc600078e020a */
[----:B------:R-:W0:Y:S02]  /*0530*/  LDC.64 R2, c[0x0][0x390] ;  /* 0x0000e400ff027b82 */ /* 0x000e240000000a00 */
[----:B------:R-:W2:Y:S01]  /*0540*/  LDG.E R19, desc[UR6][R10.64] ;  /* 0x000000060a137981 */ /* 0x000ea2000c1e1900 */
[----:B------:R-:W-:-:S05]  /*0550*/  IADD3 R13, PT, PT, R9, R4, RZ ;  /* 0x00000004090d7210 */ /* 0x000fca0007ffe0ff */
[----:B0-----:R-:W-:-:S04]  /*0560*/  IMAD.WIDE R2, R13, 0x4, R2 ;  /* 0x000000040d027825 */ /* 0x001fc800078e0202 */
[C---:B------:R-:W-:Y:S01]  /*0570*/  IMAD.WIDE.U32 R12, R0.reuse, 0x4, R10 ;  /* 0x00000004000c7825 */ /* 0x040fe200078e000a */
        /* <DEDUP_REMOVED lines=10> */
[----:B------:R-:W3:Y:S01]  /*0620*/  LDG.E R27, desc[UR6][R10.64] ;  /* 0x000000060a1b7981 */ /* 0x000ee2000c1e1900 */
[----:B0-----:R-:W-:-:S03]  /*0630*/  IMAD.WIDE.U32 R18, R0, 0x4, R10 ;  /* 0x0000000400127825 */ /* 0x001fc600078e000a */
[----:B---3--:R2:W-:Y:S04]  /*0640*/  STG.E desc[UR6][R2.64+0x10], R27 ;  /* 0x0000101b02007986 */ /* 0x0085e8000c101906 */
[----:B------:R-:W3:Y:S01]  /*0650*/  LDG.E R29, desc[UR6][R18.64] ;  /* 0x00000006121d7981 */ /* 0x000ee2000c1e1900 */
[----:B------:R-:W-:-:S03]  /*0660*/  IMAD.WIDE.U32 R12, R0, 0x4, R18 ;  /* 0x00000004000c7825 */ /* 0x000fc600078e0012 */
[----:B---3--:R2:W-:Y:S04]  /*0670*/  STG.E desc[UR6][R2.64+0x14], R29 ;  /* 0x0000141d02007986 */ /* 0x0085e8000c101906 */
[----:B-1----:R-:W3:Y:S01]  /*0680*/  LDG.E R21, desc[UR6][R12.64] ;  /* 0x000000060c157981 */ /* 0x002ee2000c1e1900 */
[----:B------:R-:W-:-:S03]  /*0690*/  IMAD.WIDE.U32 R14, R0, 0x4, R12 ;  /* 0x00000004000e7825 */ /* 0x000fc600078e000c */
[----:B---3--:R2:W-:Y:S04]  /*06a0*/  STG.E desc[UR6][R2.64+0x18], R21 ;  /* 0x0000181502007986 */ /* 0x0085e8000c101906 */
[----:B------:R-:W3:Y:S01]  /*06b0*/  LDG.E R15, desc[UR6][R14.64] ;  /* 0x000000060e0f7981 */ /* 0x000ee2000c1e1900 */
[----:B------:R-:W-:-:S03]  /*06c0*/  IADD3 R4, PT, PT, R4, 0x8, RZ ;  /* 0x0000000804047810 */ /* 0x000fc60007ffe0ff */
[----:B---3--:R2:W-:Y:S04]  /*06d0*/  STG.E desc[UR6][R2.64+0x1c], R15 ;  /* 0x00001c0f02007986 */ /* 0x0085e8000c101906 */
.L_x_2:
[----:B------:R-:W-:Y:S05]  /*06e0*/  @!P1 EXIT ;  /* 0x000000000000994d */ /* 0x000fea0003800000 */
[----:B------:R-:W-:Y:S02]  /*06f0*/  ISETP.GE.U32.AND P0, PT, R6, 0x4, PT ;  /* 0x000000040600780c */ /* 0x000fe40003f06070 */
[----:B--2-4-:R-:W-:-:S04]  /*0700*/  LOP3.LUT R2, R0, 0x3, RZ, 0xc0, !PT ;  /* 0x0000000300027812 */ /* 0x014fc800078ec0ff */
[----:B------:R-:W-:-:S07]  /*0710*/  ISETP.NE.AND P1, PT, R2, RZ, PT ;  /* 0x000000ff0200720c */ /* 0x000fce0003f25270 */
[----:B------:R-:W-:Y:S06]  /*0720*/  @!P0 BRA `(.L_x_3) ;  /* 0x0000000000488947 */ /* 0x000fec0003800000 */
[----:B------:R-:W0:Y:S01]  /*0730*/  LDC.64 R10, c[0x0][0x388] ;  /* 0x0000e200ff0a7b82 */ /* 0x000e220000000a00 */
[----:B------:R-:W-:-:S04]  /*0740*/  IMAD R7, R4, R0, R7 ;  /* 0x0000000004077224 */ /* 0x000fc800078e0207 */
        /* <DEDUP_REMOVED lines=13> */
[----:B------:R-:W2:Y:S01]  /*0820*/  LDG.E R17, desc[UR6][R16.64] ;  /* 0x0000000610117981 */ /* 0x000ea2000c1e1900 */
[----:B------:R-:W-:-:S03]  /*0830*/  IADD3 R4, PT, PT, R4, 0x4, RZ ;  /* 0x0000000404047810 */ /* 0x000fc60007ffe0ff */
[----:B--2---:R0:W-:Y:S04]  /*0840*/  STG.E desc[UR6][R6.64+0xc], R17 ;  /* 0x00000c1106007986 */ /* 0x0041e8000c101906 */
.L_x_3:
[----:B------:R-:W-:Y:S05]  /*0850*/  @!P1 EXIT ;  /* 0x000000000000994d */ /* 0x000fea0003800000 */
[----:B------:R-:W1:Y:S01]  /*0860*/  LDC.64 R10, c[0x0][0x388] ;  /* 0x0000e200ff0a7b82 */ /* 0x000e620000000a00 */
[----:B0-----:R-:W-:Y:S02]  /*0870*/  IADD3 R3, PT, PT, R4, UR4, RZ ;  /* 0x0000000404037c10 */ /* 0x001fe4000fffe0ff */
[----:B------:R-:W-:Y:S02]  /*0880*/  IADD3 R9, PT, PT, R9, R4, RZ ;  /* 0x0000000409097210 */ /* 0x000fe40007ffe0ff */
[----:B------:R-:W-:Y:S01]  /*0890*/  IADD3 R8, PT, PT, -R2, RZ, RZ ;  /* 0x000000ff02087210 */ /* 0x000fe20007ffe1ff */
[----:B------:R-:W-:Y:S02]  /*08a0*/  IMAD R13, R3, R0, R5 ;  /* 0x00000000030d7224 */ /* 0x000fe400078e0205 */
[----:B------:R-:W0:Y:S05]  /*08b0*/  LDC.64 R6, c[0x0][0x390] ;  /* 0x0000e400ff067b82 */ /* 0x000e2a0000000a00 */
.L_x_4:
[----:B-12---:R-:W-:-:S06]  /*08c0*/  IMAD.WIDE R4, R13, 0x4, R10 ;  /* 0x000000040d047825 */ /* 0x006fcc00078e020a */
[----:B------:R-:W2:Y:S01]  /*08d0*/  LDG.E R5, desc[UR6][R4.64] ;  /* 0x0000000604057981 */ /* 0x000ea2000c1e1900 */
[----:B------:R-:W-:Y:S01]  /*08e0*/  IADD3 R8, PT, PT, R8, 0x1, RZ ;  /* 0x0000000108087810 */ /* 0x000fe20007ffe0ff */
[C---:B0-----:R-:W-:Y:S01]  /*08f0*/  IMAD.WIDE R2, R9.reuse, 0x4, R6 ;  /* 0x0000000409027825 */ /* 0x041fe200078e0206 */
[----:B------:R-:W-:Y:S02]  /*0900*/  IADD3 R9, PT, PT, R9, 0x1, RZ ;  /* 0x0000000109097810 */ /* 0x000fe40007ffe0ff */
[----:B------:R-:W-:Y:S02]  /*0910*/  ISETP.NE.AND P0, PT, R8, RZ, PT ;  /* 0x000000ff0800720c */ /* 0x000fe40003f05270 */
[----:B------:R-:W-:Y:S01]  /*0920*/  IADD3 R13, PT, PT, R13, R0, RZ ;  /* 0x000000000d0d7210 */ /* 0x000fe20007ffe0ff */
[----:B--2---:R2:W-:Y:S10]  /*0930*/  STG.E desc[UR6][R2.64], R5 ;  /* 0x0000000502007986 */ /* 0x0045f4000c101906 */
[----:B------:R-:W-:Y:S05]  /*0940*/  @P0 BRA `(.L_x_4) ;  /* 0xfffffffc00dc0947 */ /* 0x000fea000383ffff */
[----:B------:R-:W-:Y:S05]  /*0950*/  EXIT ;  /* 0x000000000000794d */ /* 0x000fea0003800000 */
.L_x_5:
[----:B------:R-:W-:-:S00]  /*0960*/  BRA `(.L_x_5) ;  /* 0xfffffffc00fc7947 */ /* 0x000fc0000383ffff */
[----:B------:R-:W-:-:S00]  /*0970*/  NOP ;  /* 0x0000000000007918 */ /* 0x000fc00000000000 */
        /* <DEDUP_REMOVED lines=8> */
.L_x_6:


//--------------------- .nv.shared.reserved.0     --------------------------
	.section	.nv.shared.reserved.0,"aw",@nobits
	.weak		__nv_reservedSMEM_offset_0_alias
	.size		__nv_reservedSMEM_offset_0_alias, 0, 64
	.other		__nv_reservedSMEM_offset_0_alias,@"STO_CUDA_RESERVED_SHARED STV_DEFAULT"
__nv_reservedSMEM_offset_0_alias:
	.zero		0
	.zero		64


//--------------------- .nv.constant0._Z16transposedMatrixiPiS_ --------------------------
	.section	.nv.constant0._Z16transposedMatrixiPiS_,"a",@progbits
	.sectionflags	@""
	.align	4
.nv.constant0._Z16transposedMatrixiPiS_:
	.zero		920


//--------------------- SYMBOLS --------------------------

	.type		.nv.reservedSmem.offset0,@object
	.size		.nv.reservedSmem.offset0,0x4
